//
// Generated by NVIDIA NVVM Compiler
//
// Compiler Build ID: CL-36424714
// Cuda compilation tools, release 13.0, V13.0.88
// Based on NVVM 20.0.0
//

.version 9.0
.target sm_100
.address_size 64

	// .globl	_Z14gpu_vector_addPiS_S_

.visible .entry _Z14gpu_vector_addPiS_S_(
	.param .u64 .ptr .align 1 _Z14gpu_vector_addPiS_S__param_0,
	.param .u64 .ptr .align 1 _Z14gpu_vector_addPiS_S__param_1,
	.param .u64 .ptr .align 1 _Z14gpu_vector_addPiS_S__param_2
)
{
	.reg .pred 	%p<2>;
	.reg .b32 	%r<5>;
	.reg .b64 	%rd<11>;

	ld.param.u64 	%rd1, [_Z14gpu_vector_addPiS_S__param_0];
	ld.param.u64 	%rd2, [_Z14gpu_vector_addPiS_S__param_1];
	ld.param.u64 	%rd3, [_Z14gpu_vector_addPiS_S__param_2];
	mov.u32 	%r1, %tid.x;
	setp.gt.u32 	%p1, %r1, 9;
	@%p1 bra 	$L__BB0_2;
	cvta.to.global.u64 	%rd4, %rd1;
	cvta.to.global.u64 	%rd5, %rd2;
	cvta.to.global.u64 	%rd6, %rd3;
	mul.wide.u32 	%rd7, %r1, 4;
	add.s64 	%rd8, %rd4, %rd7;
	ld.global.u32 	%r2, [%rd8];
	add.s64 	%rd9, %rd5, %rd7;
	ld.global.u32 	%r3, [%rd9];
	add.s32 	%r4, %r3, %r2;
	add.s64 	%rd10, %rd6, %rd7;
	st.global.u32 	[%rd10], %r4;
$L__BB0_2:
	ret;

}


// ===== COMPILED SASS (sm_100) =====

	.target	sm_100

	.elftype	@"ET_EXEC"


//--------------------- .note.nv.tkinfo           --------------------------
	.section	.note.nv.tkinfo,"",@"SHT_NOTE"
	.sectionflags	@"SHF_NOTE_NV_TKINFO"
	.tkinfo
        /*0018*/ 	.word	0x00000002
        /*0030*/ 	.string	""
        /*0030*/ 	.string	"ptxas"
        /*0030*/ 	.string	"Cuda compilation tools, release 13.0, V13.0.88"
        /*0030*/ 	.string	"Build cuda_13.0.r13.0/compiler.36424714_0"
        /*0030*/ 	.string	"-arch sm_100 -m 64 "



//--------------------- .note.nv.cuinfo           --------------------------
	.section	.note.nv.cuinfo,"",@"SHT_NOTE"
	.sectionflags	@"SHF_NOTE_NV_CUINFO"
        /*0018*/ 	.short	0x0002
        /*001a*/ 	.short	0x0064
        /*001c*/ 	.short	0x0082
	.zero		2


//--------------------- .nv.info                  --------------------------
	.section	.nv.info,"",@"SHT_CUDA_INFO"
	.align	4


	//----- nvinfo : EIATTR_REGCOUNT
	.align		4
        /*0000*/ 	.byte	0x04, 0x2f
        /*0002*/ 	.short	(.L_1 - .L_0)
	.align		4
.L_0:
        /*0004*/ 	.word	index@(_Z14gpu_vector_addPiS_S_)
        /*0008*/ 	.word	0x0000000c


	//----- nvinfo : EIATTR_FRAME_SIZE
	.align		4
.L_1:
        /*000c*/ 	.byte	0x04, 0x11
        /*000e*/ 	.short	(.L_3 - .L_2)
	.align		4
.L_2:
        /*0010*/ 	.word	index@(_Z14gpu_vector_addPiS_S_)
        /*0014*/ 	.word	0x00000000


	//----- nvinfo : EIATTR_MIN_STACK_SIZE
	.align		4
.L_3:
        /*0018*/ 	.byte	0x04, 0x12
        /*001a*/ 	.short	(.L_5 - .L_4)
	.align		4
.L_4:
        /*001c*/ 	.word	index@(_Z14gpu_vector_addPiS_S_)
        /*0020*/ 	.word	0x00000000
.L_5:


//--------------------- .nv.compat                --------------------------
	.section	.nv.compat,"",@"SHT_CUDA_COMPAT_INFO"
	.align	4
        /*0000*/ 	.byte	0x02, 0x09, 0x00, 0x00, 0x02, 0x02, 0x01, 0x00, 0x02, 0x05, 0x05, 0x00, 0x03, 0x07, 0x01, 0x01
        /*0010*/ 	.byte	0x02, 0x03, 0x00, 0x00, 0x02, 0x06, 0x01, 0x00, 0x04, 0x0b, 0x08, 0x00, 0x09, 0x00, 0x00, 0x00
        /*0020*/ 	.byte	0x00, 0x00, 0x00, 0x00


//--------------------- .nv.info._Z14gpu_vector_addPiS_S_ --------------------------
	.section	.nv.info._Z14gpu_vector_addPiS_S_,"",@"SHT_CUDA_INFO"
	.sectionflags	@""
	.align	4


	//----- nvinfo : EIATTR_CUDA_API_VERSION
	.align		4
        /*0000*/ 	.byte	0x04, 0x37
        /*0002*/ 	.short	(.L_7 - .L_6)
.L_6:
        /*0004*/ 	.word	0x00000082


	//----- nvinfo : EIATTR_KPARAM_INFO
	.align		4
.L_7:
        /*0008*/ 	.byte	0x04, 0x17
        /*000a*/ 	.short	(.L_9 - .L_8)
.L_8:
        /*000c*/ 	.word	0x00000000
        /*0010*/ 	.short	0x0002
        /*0012*/ 	.short	0x0010
        /*0014*/ 	.byte	0x00, 0xf5, 0x21, 0x00


	//----- nvinfo : EIATTR_KPARAM_INFO
	.align		4
.L_9:
        /*0018*/ 	.byte	0x04, 0x17
        /*001a*/ 	.short	(.L_11 - .L_10)
.L_10:
        /*001c*/ 	.word	0x00000000
        /*0020*/ 	.short	0x0001
        /*0022*/ 	.short	0x0008
        /*0024*/ 	.byte	0x00, 0xf5, 0x21, 0x00


	//----- nvinfo : EIATTR_KPARAM_INFO
	.align		4
.L_11:
        /*0028*/ 	.byte	0x04, 0x17
        /*002a*/ 	.short	(.L_13 - .L_12)
.L_12:
        /*002c*/ 	.word	0x00000000
        /*0030*/ 	.short	0x0000
        /*0032*/ 	.short	0x0000
        /*0034*/ 	.byte	0x00, 0xf5, 0x21, 0x00


	//----- nvinfo : EIATTR_SPARSE_MMA_MASK
	.align		4
.L_13:
        /*0038*/ 	.byte	0x03, 0x50
        /*003a*/ 	.short	0x0000


	//----- nvinfo : EIATTR_MAXREG_COUNT
	.align		4
        /*003c*/ 	.byte	0x03, 0x1b
        /*003e*/ 	.short	0x00ff


	//----- nvinfo : EIATTR_MERCURY_ISA_VERSION
	.align		4
        /*0040*/ 	.byte	0x03, 0x5f
        /*0042*/ 	.short	0x0101


	//----- nvinfo : EIATTR_VRC_CTA_INIT_COUNT
	.align		4
        /*0044*/ 	.byte	0x02, 0x4a
	.zero		1
	.zero		1


	//----- nvinfo : EIATTR_EXIT_INSTR_OFFSETS
	.align		4
        /*0048*/ 	.byte	0x04, 0x1c
        /*004a*/ 	.short	(.L_15 - .L_14)


	//   ....[0]....
.L_14:
        /*004c*/ 	.word	0x00000030


	//   ....[1]....
        /*0050*/ 	.word	0x000000f0


	//----- nvinfo : EIATTR_CBANK_PARAM_SIZE
	.align		4
.L_15:
        /*0054*/ 	.byte	0x03, 0x19
        /*0056*/ 	.short	0x0018


	//----- nvinfo : EIATTR_PARAM_CBANK
	.align		4
        /*0058*/ 	.byte	0x04, 0x0a
        /*005a*/ 	.short	(.L_17 - .L_16)
	.align		4
.L_16:
        /*005c*/ 	.word	index@(.nv.constant0._Z14gpu_vector_addPiS_S_)
        /*0060*/ 	.short	0x0380
        /*0062*/ 	.short	0x0018


	//----- nvinfo : EIATTR_SW_WAR
	.align		4
.L_17:
        /*0064*/ 	.byte	0x04, 0x36
        /*0066*/ 	.short	(.L_19 - .L_18)
.L_18:
        /*0068*/ 	.word	0x00000008
.L_19:


//--------------------- .nv.callgraph             --------------------------
	.section	.nv.callgraph,"",@"SHT_CUDA_CALLGRAPH"
	.align	4
	.sectionentsize	8
	.align		4
        /*0000*/ 	.word	0x00000000
	.align		4
        /*0004*/ 	.word	0xffffffff
	.align		4
        /*0008*/ 	.word	0x00000000
	.align		4
        /*000c*/ 	.word	0xfffffffe
	.align		4
        /*0010*/ 	.word	0x00000000
	.align		4
        /*0014*/ 	.word	0xfffffffd
	.align		4
        /*0018*/ 	.word	0x00000000
	.align		4
        /*001c*/ 	.word	0xfffffffc


//--------------------- .text._Z14gpu_vector_addPiS_S_ --------------------------
	.section	.text._Z14gpu_vector_addPiS_S_,"ax",@progbits
	.align	128
        .global         _Z14gpu_vector_addPiS_S_
        .type           _Z14gpu_vector_addPiS_S_,@function
        .size           _Z14gpu_vector_addPiS_S_,(.L_x_1 - _Z14gpu_vector_addPiS_S_)
        .other          _Z14gpu_vector_addPiS_S_,@"STO_CUDA_ENTRY STV_DEFAULT"
_Z14gpu_vector_addPiS_S_:
.text._Z14gpu_vector_addPiS_S_:
[----:B------:R-:W-:Y:S01]  /*0000*/  LDC R1, c[0x0][0x37c] ;  /* 0x0000df00ff017b82 */ /* 0x000fe20000000800 */
[----:B------:R-:W0:Y:S02]  /*0010*/  S2R R9, SR_TID.X ;  /* 0x0000000000097919 */ /* 0x000e240000002100 */
[----:B0-----:R-:W-:-:S13]  /*0020*/  ISETP.GT.U32.AND P0, PT, R9, 0x9, PT ;  /* 0x000000090900780c */ /* 0x001fda0003f04070 */
[----:B------:R-:W-:Y:S05]  /*0030*/  @P0 EXIT ;  /* 0x000000000000094d */ /* 0x000fea0003800000 */
[----:B------:R-:W0:Y:S01]  /*0040*/  LDC.64 R2, c[0x0][0x380] ;  /* 0x0000e000ff027b82 */ /* 0x000e220000000a00 */
[----:B------:R-:W1:Y:S07]  /*0050*/  LDCU.64 UR4, c[0x0][0x358] ;  /* 0x00006b00ff0477ac */ /* 0x000e6e0008000a00 */
[----:B------:R-:W2:Y:S08]  /*0060*/  LDC.64 R4, c[0x0][0x388] ;  /* 0x0000e200ff047b82 */ /* 0x000eb00000000a00 */
[----:B------:R-:W3:Y:S01]  /*0070*/  LDC.64 R6, c[0x0][0x390] ;  /* 0x0000e400ff067b82 */ /* 0x000ee20000000a00 */
[----:B0-----:R-:W-:-:S06]  /*0080*/  IMAD.WIDE.U32 R2, R9, 0x4, R2 ;  /* 0x0000000409027825 */ /* 0x001fcc00078e0002 */
[----:B-1----:R-:W4:Y:S01]  /*0090*/  LDG.E R2, desc[UR4][R2.64] ;  /* 0x0000000402027981 */ /* 0x002f22000c1e1900 */
[----:B--2---:R-:W-:-:S06]  /*00a0*/  IMAD.WIDE.U32 R4, R9, 0x4, R4 ;  /* 0x0000000409047825 */ /* 0x004fcc00078e0004 */
[----:B------:R-:W4:Y:S01]  /*00b0*/  LDG.E R5, desc[UR4][R4.64] ;  /* 0x0000000404057981 */ /* 0x000f22000c1e1900 */
[----:B---3--:R-:W-:Y:S01]  /*00c0*/  IMAD.WIDE.U32 R6, R9, 0x4, R6 ;  /* 0x0000000409067825 */ /* 0x008fe200078e0006 */
[----:B----4-:R-:W-:-:S05]  /*00d0*/  IADD3 R9, PT, PT, R2, R5, RZ ;  /* 0x0000000502097210 */ /* 0x010fca0007ffe0ff */
[----:B------:R-:W-:Y:S01]  /*00e0*/  STG.E desc[UR4][R6.64], R9 ;  /* 0x0000000906007986 */ /* 0x000fe2000c101904 */
[----:B------:R-:W-:Y:S05]  /*00f0*/  EXIT ;  /* 0x000000000000794d */ /* 0x000fea0003800000 */
.L_x_0:
[----:B------:R-:W-:-:S00]  /*0100*/  BRA `(.L_x_0) ;  /* 0xfffffffc00fc7947 */ /* 0x000fc0000383ffff */
[----:B------:R-:W-:-:S00]  /*0110*/  NOP ;  /* 0x0000000000007918 */ /* 0x000fc00000000000 */
        /* <DEDUP_REMOVED lines=14> */
.L_x_1:


//--------------------- .nv.shared.reserved.0     --------------------------
	.section	.nv.shared.reserved.0,"aw",@nobits
	.weak		__nv_reservedSMEM_offset_0_alias
	.size		__nv_reservedSMEM_offset_0_alias, 0, 64
	.other		__nv_reservedSMEM_offset_0_alias,@"STO_CUDA_RESERVED_SHARED STV_DEFAULT"
__nv_reservedSMEM_offset_0_alias:
	.zero		0
	.zero		64


//--------------------- .nv.constant0._Z14gpu_vector_addPiS_S_ --------------------------
	.section	.nv.constant0._Z14gpu_vector_addPiS_S_,"a",@progbits
	.sectionflags	@""
	.align	4
.nv.constant0._Z14gpu_vector_addPiS_S_:
	.zero		920


//--------------------- SYMBOLS --------------------------

	.type		.nv.reservedSmem.offset0,@object
	.size		.nv.reservedSmem.offset0,0x4
